//
// Generated by NVIDIA NVVM Compiler
//
// Compiler Build ID: CL-36424714
// Cuda compilation tools, release 13.0, V13.0.88
// Based on NVVM 20.0.0
//

.version 9.0
.target sm_100
.address_size 64

	// .globl	_Z4stepPiS_

.visible .entry _Z4stepPiS_(
	.param .u64 .ptr .align 1 _Z4stepPiS__param_0,
	.param .u64 .ptr .align 1 _Z4stepPiS__param_1
)
{
	.reg .pred 	%p<8>;
	.reg .b32 	%r<47>;
	.reg .b64 	%rd<32>;

	ld.param.u64 	%rd3, [_Z4stepPiS__param_0];
	ld.param.u64 	%rd4, [_Z4stepPiS__param_1];
	cvta.to.global.u64 	%rd5, %rd4;
	cvta.to.global.u64 	%rd1, %rd3;
	mov.u32 	%r3, %ntid.x;
	mov.u32 	%r4, %nctaid.x;
	mul.lo.s32 	%r5, %r3, %r4;
	mov.u32 	%r6, %tid.x;
	mov.u32 	%r7, %ctaid.x;
	mad.lo.s32 	%r8, %r3, %r7, %r6;
	mov.u32 	%r9, %tid.y;
	mov.u32 	%r10, %ntid.y;
	mov.u32 	%r11, %ctaid.y;
	mad.lo.s32 	%r12, %r10, %r11, %r9;
	mul.lo.s32 	%r13, %r12, %r5;
	add.s32 	%r1, %r13, %r8;
	setp.eq.s32 	%p1, %r8, 0;
	selp.b32 	%r14, %r5, %r8, %p1;
	add.s32 	%r15, %r5, -1;
	setp.eq.s32 	%p2, %r8, %r15;
	add.s32 	%r16, %r8, 1;
	selp.b32 	%r17, 0, %r16, %p2;
	setp.eq.s32 	%p3, %r12, 0;
	selp.b32 	%r18, %r5, %r12, %p3;
	add.s32 	%r19, %r18, -1;
	setp.eq.s32 	%p4, %r12, %r15;
	add.s32 	%r20, %r12, 1;
	selp.b32 	%r21, 0, %r20, %p4;
	cvt.s64.s32 	%rd6, %r13;
	cvt.s64.s32 	%rd7, %r14;
	add.s64 	%rd8, %rd7, %rd6;
	shl.b64 	%rd9, %rd8, 2;
	add.s64 	%rd10, %rd1, %rd9;
	ld.global.u32 	%r22, [%rd10+-4];
	mul.lo.s32 	%r23, %r19, %r5;
	add.s32 	%r24, %r23, %r8;
	mul.wide.s32 	%rd11, %r24, 4;
	add.s64 	%rd12, %rd1, %rd11;
	ld.global.u32 	%r25, [%rd12];
	add.s32 	%r26, %r25, %r22;
	add.s32 	%r27, %r17, %r13;
	mul.wide.s32 	%rd13, %r27, 4;
	add.s64 	%rd14, %rd1, %rd13;
	ld.global.u32 	%r28, [%rd14];
	add.s32 	%r29, %r26, %r28;
	mul.lo.s32 	%r30, %r21, %r5;
	add.s32 	%r31, %r30, %r8;
	mul.wide.s32 	%rd15, %r31, 4;
	add.s64 	%rd16, %rd1, %rd15;
	ld.global.u32 	%r32, [%rd16];
	add.s32 	%r33, %r29, %r32;
	cvt.s64.s32 	%rd17, %r30;
	add.s64 	%rd18, %rd17, %rd7;
	shl.b64 	%rd19, %rd18, 2;
	add.s64 	%rd20, %rd1, %rd19;
	ld.global.u32 	%r34, [%rd20+-4];
	add.s32 	%r35, %r33, %r34;
	add.s32 	%r36, %r23, %r17;
	mul.wide.s32 	%rd21, %r36, 4;
	add.s64 	%rd22, %rd1, %rd21;
	ld.global.u32 	%r37, [%rd22];
	add.s32 	%r38, %r35, %r37;
	cvt.s64.s32 	%rd23, %r23;
	add.s64 	%rd24, %rd23, %rd7;
	shl.b64 	%rd25, %rd24, 2;
	add.s64 	%rd26, %rd1, %rd25;
	ld.global.u32 	%r39, [%rd26+-4];
	add.s32 	%r40, %r38, %r39;
	add.s32 	%r41, %r30, %r17;
	mul.wide.s32 	%rd27, %r41, 4;
	add.s64 	%rd28, %rd1, %rd27;
	ld.global.u32 	%r42, [%rd28];
	add.s32 	%r2, %r40, %r42;
	add.s32 	%r43, %r2, -4;
	setp.gt.u32 	%p5, %r43, -3;
	mul.wide.s32 	%rd29, %r1, 4;
	add.s64 	%rd2, %rd5, %rd29;
	@%p5 bra 	$L__BB0_2;
	mov.b32 	%r44, 0;
	st.global.u32 	[%rd2], %r44;
$L__BB0_2:
	setp.eq.s32 	%p6, %r2, 3;
	@%p6 bra 	$L__BB0_5;
	setp.ne.s32 	%p7, %r2, 2;
	@%p7 bra 	$L__BB0_6;
	add.s64 	%rd31, %rd1, %rd29;
	ld.global.u32 	%r46, [%rd31];
	st.global.u32 	[%rd2], %r46;
	bra.uni 	$L__BB0_6;
$L__BB0_5:
	mov.b32 	%r45, 1;
	st.global.u32 	[%rd2], %r45;
$L__BB0_6:
	ret;

}


// ===== COMPILED SASS (sm_100) =====

	.target	sm_100

	.elftype	@"ET_EXEC"


//--------------------- .note.nv.tkinfo           --------------------------
	.section	.note.nv.tkinfo,"",@"SHT_NOTE"
	.sectionflags	@"SHF_NOTE_NV_TKINFO"
	.tkinfo
        /*0018*/ 	.word	0x00000002
        /*0030*/ 	.string	""
        /*0030*/ 	.string	"ptxas"
        /*0030*/ 	.string	"Cuda compilation tools, release 13.0, V13.0.88"
        /*0030*/ 	.string	"Build cuda_13.0.r13.0/compiler.36424714_0"
        /*0030*/ 	.string	"-arch sm_100 -m 64 "



//--------------------- .note.nv.cuinfo           --------------------------
	.section	.note.nv.cuinfo,"",@"SHT_NOTE"
	.sectionflags	@"SHF_NOTE_NV_CUINFO"
        /*0018*/ 	.short	0x0002
        /*001a*/ 	.short	0x0064
        /*001c*/ 	.short	0x0082
	.zero		2


//--------------------- .nv.info                  --------------------------
	.section	.nv.info,"",@"SHT_CUDA_INFO"
	.align	4


	//----- nvinfo : EIATTR_REGCOUNT
	.align		4
        /*0000*/ 	.byte	0x04, 0x2f
        /*0002*/ 	.short	(.L_1 - .L_0)
	.align		4
.L_0:
        /*0004*/ 	.word	index@(_Z4stepPiS_)
        /*0008*/ 	.word	0x00000018


	//----- nvinfo : EIATTR_FRAME_SIZE
	.align		4
.L_1:
        /*000c*/ 	.byte	0x04, 0x11
        /*000e*/ 	.short	(.L_3 - .L_2)
	.align		4
.L_2:
        /*0010*/ 	.word	index@(_Z4stepPiS_)
        /*0014*/ 	.word	0x00000000


	//----- nvinfo : EIATTR_MIN_STACK_SIZE
	.align		4
.L_3:
        /*0018*/ 	.byte	0x04, 0x12
        /*001a*/ 	.short	(.L_5 - .L_4)
	.align		4
.L_4:
        /*001c*/ 	.word	index@(_Z4stepPiS_)
        /*0020*/ 	.word	0x00000000
.L_5:


//--------------------- .nv.compat                --------------------------
	.section	.nv.compat,"",@"SHT_CUDA_COMPAT_INFO"
	.align	4
        /*0000*/ 	.byte	0x02, 0x09, 0x00, 0x00, 0x02, 0x02, 0x01, 0x00, 0x02, 0x05, 0x05, 0x00, 0x03, 0x07, 0x01, 0x01
        /*0010*/ 	.byte	0x02, 0x03, 0x00, 0x00, 0x02, 0x06, 0x01, 0x00, 0x04, 0x0b, 0x08, 0x00, 0x09, 0x00, 0x00, 0x00
        /*0020*/ 	.byte	0x00, 0x00, 0x00, 0x00


//--------------------- .nv.info._Z4stepPiS_      --------------------------
	.section	.nv.info._Z4stepPiS_,"",@"SHT_CUDA_INFO"
	.sectionflags	@""
	.align	4


	//----- nvinfo : EIATTR_CUDA_API_VERSION
	.align		4
        /*0000*/ 	.byte	0x04, 0x37
        /*0002*/ 	.short	(.L_7 - .L_6)
.L_6:
        /*0004*/ 	.word	0x00000082


	//----- nvinfo : EIATTR_KPARAM_INFO
	.align		4
.L_7:
        /*0008*/ 	.byte	0x04, 0x17
        /*000a*/ 	.short	(.L_9 - .L_8)
.L_8:
        /*000c*/ 	.word	0x00000000
        /*0010*/ 	.short	0x0001
        /*0012*/ 	.short	0x0008
        /*0014*/ 	.byte	0x00, 0xf5, 0x21, 0x00


	//----- nvinfo : EIATTR_KPARAM_INFO
	.align		4
.L_9:
        /*0018*/ 	.byte	0x04, 0x17
        /*001a*/ 	.short	(.L_11 - .L_10)
.L_10:
        /*001c*/ 	.word	0x00000000
        /*0020*/ 	.short	0x0000
        /*0022*/ 	.short	0x0000
        /*0024*/ 	.byte	0x00, 0xf5, 0x21, 0x00


	//----- nvinfo : EIATTR_SPARSE_MMA_MASK
	.align		4
.L_11:
        /*0028*/ 	.byte	0x03, 0x50
        /*002a*/ 	.short	0x0000


	//----- nvinfo : EIATTR_MAXREG_COUNT
	.align		4
        /*002c*/ 	.byte	0x03, 0x1b
        /*002e*/ 	.short	0x00ff


	//----- nvinfo : EIATTR_MERCURY_ISA_VERSION
	.align		4
        /*0030*/ 	.byte	0x03, 0x5f
        /*0032*/ 	.short	0x0101


	//----- nvinfo : EIATTR_VRC_CTA_INIT_COUNT
	.align		4
        /*0034*/ 	.byte	0x02, 0x4a
	.zero		1
	.zero		1


	//----- nvinfo : EIATTR_EXIT_INSTR_OFFSETS
	.align		4
        /*0038*/ 	.byte	0x04, 0x1c
        /*003a*/ 	.short	(.L_13 - .L_12)


	//   ....[0]....
.L_12:
        /*003c*/ 	.word	0x00000490


	//   ....[1]....
        /*0040*/ 	.word	0x000004d0


	//   ....[2]....
        /*0044*/ 	.word	0x00000500


	//----- nvinfo : EIATTR_CRS_STACK_SIZE
	.align		4
.L_13:
        /*0048*/ 	.byte	0x04, 0x1e
        /*004a*/ 	.short	(.L_15 - .L_14)
.L_14:
        /*004c*/ 	.word	0x00000000


	//----- nvinfo : EIATTR_CBANK_PARAM_SIZE
	.align		4
.L_15:
        /*0050*/ 	.byte	0x03, 0x19
        /*0052*/ 	.short	0x0010


	//----- nvinfo : EIATTR_PARAM_CBANK
	.align		4
        /*0054*/ 	.byte	0x04, 0x0a
        /*0056*/ 	.short	(.L_17 - .L_16)
	.align		4
.L_16:
        /*0058*/ 	.word	index@(.nv.constant0._Z4stepPiS_)
        /*005c*/ 	.short	0x0380
        /*005e*/ 	.short	0x0010


	//----- nvinfo : EIATTR_SW_WAR
	.align		4
.L_17:
        /*0060*/ 	.byte	0x04, 0x36
        /*0062*/ 	.short	(.L_19 - .L_18)
.L_18:
        /*0064*/ 	.word	0x00000008
.L_19:


//--------------------- .nv.callgraph             --------------------------
	.section	.nv.callgraph,"",@"SHT_CUDA_CALLGRAPH"
	.align	4
	.sectionentsize	8
	.align		4
        /*0000*/ 	.word	0x00000000
	.align		4
        /*0004*/ 	.word	0xffffffff
	.align		4
        /*0008*/ 	.word	0x00000000
	.align		4
        /*000c*/ 	.word	0xfffffffe
	.align		4
        /*0010*/ 	.word	0x00000000
	.align		4
        /*0014*/ 	.word	0xfffffffd
	.align		4
        /*0018*/ 	.word	0x00000000
	.align		4
        /*001c*/ 	.word	0xfffffffc


//--------------------- .text._Z4stepPiS_         --------------------------
	.section	.text._Z4stepPiS_,"ax",@progbits
	.align	128
        .global         _Z4stepPiS_
        .type           _Z4stepPiS_,@function
        .size           _Z4stepPiS_,(.L_x_2 - _Z4stepPiS_)
        .other          _Z4stepPiS_,@"STO_CUDA_ENTRY STV_DEFAULT"
_Z4stepPiS_:
.text._Z4stepPiS_:
[----:B------:R-:W-:Y:S01]  /*0000*/  LDC R1, c[0x0][0x37c] ;  /* 0x0000df00ff017b82 */ /* 0x000fe20000000800 */
[----:B------:R-:W0:Y:S01]  /*0010*/  S2R R5, SR_TID.X ;  /* 0x0000000000057919 */ /* 0x000e220000002100 */
[----:B------:R-:W1:Y:S06]  /*0020*/  LDCU UR4, c[0x0][0x360] ;  /* 0x00006c00ff0477ac */ /* 0x000e6c0008000800 */
[----:B------:R-:W1:Y:S01]  /*0030*/  LDC R4, c[0x0][0x370] ;  /* 0x0000dc00ff047b82 */ /* 0x000e620000000800 */
[----:B------:R-:W0:Y:S01]  /*0040*/  S2R R0, SR_CTAID.X ;  /* 0x0000000000007919 */ /* 0x000e220000002500 */
[----:B------:R-:W2:Y:S01]  /*0050*/  LDCU UR5, c[0x0][0x364] ;  /* 0x00006c80ff0577ac */ /* 0x000ea20008000800 */
[----:B------:R-:W2:Y:S01]  /*0060*/  S2R R7, SR_TID.Y ;  /* 0x0000000000077919 */ /* 0x000ea20000002200 */
[----:B------:R-:W3:Y:S01]  /*0070*/  LDCU.64 UR6, c[0x0][0x380] ;  /* 0x00007000ff0677ac */ /* 0x000ee20008000a00 */
[----:B------:R-:W2:Y:S01]  /*0080*/  S2R R6, SR_CTAID.Y ;  /* 0x0000000000067919 */ /* 0x000ea20000002600 */
[----:B-1----:R-:W-:-:S04]  /*0090*/  IMAD R4, R4, UR4, RZ ;  /* 0x0000000404047c24 */ /* 0x002fc8000f8e02ff */
[----:B------:R-:W-:Y:S02]  /*00a0*/  VIADD R2, R4, 0xffffffff ;  /* 0xffffffff04027836 */ /* 0x000fe40000000000 */
[----:B0-----:R-:W-:-:S04]  /*00b0*/  IMAD R5, R0, UR4, R5 ;  /* 0x0000000400057c24 */ /* 0x001fc8000f8e0205 */
[C---:B------:R-:W-:Y:S01]  /*00c0*/  VIADD R8, R5.reuse, 0x1 ;  /* 0x0000000105087836 */ /* 0x040fe20000000000 */
[----:B------:R-:W-:Y:S01]  /*00d0*/  ISETP.NE.AND P0, PT, R5, RZ, PT ;  /* 0x000000ff0500720c */ /* 0x000fe20003f05270 */
[----:B--2---:R-:W-:-:S03]  /*00e0*/  IMAD R7, R6, UR5, R7 ;  /* 0x0000000506077c24 */ /* 0x004fc6000f8e0207 */
[C---:B------:R-:W-:Y:S01]  /*00f0*/  SEL R9, R4.reuse, R5, !P0 ;  /* 0x0000000504097207 */ /* 0x040fe20004000000 */
[----:B------:R-:W0:Y:S01]  /*0100*/  LDCU.64 UR4, c[0x0][0x358] ;  /* 0x00006b00ff0477ac */ /* 0x000e220008000a00 */
[-C--:B------:R-:W-:Y:S01]  /*0110*/  ISETP.NE.AND P0, PT, R5, R2.reuse, PT ;  /* 0x000000020500720c */ /* 0x080fe20003f05270 */
[CC--:B------:R-:W-:Y:S01]  /*0120*/  IMAD R0, R4.reuse, R7.reuse, RZ ;  /* 0x0000000704007224 */ /* 0x0c0fe200078e02ff */
[C---:B------:R-:W-:Y:S01]  /*0130*/  ISETP.NE.AND P1, PT, R7.reuse, R2, PT ;  /* 0x000000020700720c */ /* 0x040fe20003f25270 */
[C---:B------:R-:W-:Y:S01]  /*0140*/  VIADD R10, R7.reuse, 0x1 ;  /* 0x00000001070a7836 */ /* 0x040fe20000000000 */
[----:B------:R-:W-:Y:S01]  /*0150*/  ISETP.NE.AND P2, PT, R7, RZ, PT ;  /* 0x000000ff0700720c */ /* 0x000fe20003f45270 */
[----:B------:R-:W1:Y:S01]  /*0160*/  LDC.64 R2, c[0x0][0x380] ;  /* 0x0000e000ff027b82 */ /* 0x000e620000000a00 */
[----:B------:R-:W-:Y:S02]  /*0170*/  SHF.R.S32.HI R19, RZ, 0x1f, R9 ;  /* 0x0000001fff137819 */ /* 0x000fe40000011409 */
[----:B------:R-:W-:-:S02]  /*0180*/  SEL R7, R4, R7, !P2 ;  /* 0x0000000704077207 */ /* 0x000fc40005000000 */
[----:B------:R-:W-:Y:S02]  /*0190*/  SEL R13, R10, RZ, P1 ;  /* 0x000000ff0a0d7207 */ /* 0x000fe40000800000 */
[----:B------:R-:W-:Y:S01]  /*01a0*/  IADD3 R12, P3, PT, R0, R9, RZ ;  /* 0x00000009000c7210 */ /* 0x000fe20007f7e0ff */
[----:B------:R-:W-:Y:S01]  /*01b0*/  VIADD R11, R7, 0xffffffff ;  /* 0xffffffff070b7836 */ /* 0x000fe20000000000 */
[----:B------:R-:W-:Y:S01]  /*01c0*/  SEL R17, R8, RZ, P0 ;  /* 0x000000ff08117207 */ /* 0x000fe20000000000 */
[----:B------:R-:W-:Y:S01]  /*01d0*/  IMAD R10, R4, R13, RZ ;  /* 0x0000000d040a7224 */ /* 0x000fe200078e02ff */
[----:B------:R-:W-:Y:S01]  /*01e0*/  LEA.HI.X.SX32 R15, R0, R19, 0x1, P3 ;  /* 0x00000013000f7211 */ /* 0x000fe200018f0eff */
[----:B------:R-:W-:Y:S01]  /*01f0*/  IMAD R8, R4, R11, RZ ;  /* 0x0000000b04087224 */ /* 0x000fe200078e02ff */
[----:B---3--:R-:W-:Y:S02]  /*0200*/  LEA R6, P2, R12, UR6, 0x2 ;  /* 0x000000060c067c11 */ /* 0x008fe4000f8410ff */
[----:B------:R-:W-:-:S02]  /*0210*/  IADD3 R18, P0, PT, R9, R10, RZ ;  /* 0x0000000a09127210 */ /* 0x000fc40007f1e0ff */
[----:B------:R-:W-:Y:S01]  /*0220*/  IADD3 R16, P1, PT, R9, R8, RZ ;  /* 0x0000000809107210 */ /* 0x000fe20007f3e0ff */
[----:B------:R-:W-:Y:S01]  /*0230*/  IMAD.IADD R13, R0, 0x1, R17 ;  /* 0x00000001000d7824 */ /* 0x000fe200078e0211 */
[----:B------:R-:W-:Y:S01]  /*0240*/  LEA.HI.X R7, R12, UR7, R15, 0x2, P2 ;  /* 0x000000070c077c11 */ /* 0x000fe200090f140f */
[----:B------:R-:W-:Y:S01]  /*0250*/  IMAD.IADD R15, R5, 0x1, R8 ;  /* 0x00000001050f7824 */ /* 0x000fe200078e0208 */
[-C--:B------:R-:W-:Y:S01]  /*0260*/  LEA.HI.X.SX32 R21, R8, R19.reuse, 0x1, P1 ;  /* 0x0000001308157211 */ /* 0x080fe200008f0eff */
[C---:B------:R-:W-:Y:S01]  /*0270*/  IMAD.IADD R11, R17.reuse, 0x1, R10 ;  /* 0x00000001110b7824 */ /* 0x040fe200078e020a */
[----:B------:R-:W-:Y:S01]  /*0280*/  LEA.HI.X.SX32 R9, R10, R19, 0x1, P0 ;  /* 0x000000130a097211 */ /* 0x000fe200000f0eff */
[----:B------:R-:W-:Y:S01]  /*0290*/  IMAD.IADD R17, R17, 0x1, R8 ;  /* 0x0000000111117824 */ /* 0x000fe200078e0208 */
[C---:B------:R-:W-:Y:S01]  /*02a0*/  LEA R8, P0, R18.reuse, UR6, 0x2 ;  /* 0x0000000612087c11 */ /* 0x040fe2000f8010ff */
[----:B------:R-:W-:Y:S01]  /*02b0*/  IMAD.IADD R19, R5, 0x1, R10 ;  /* 0x0000000105137824 */ /* 0x000fe200078e020a */
[----:B0-----:R0:W2:Y:S01]  /*02c0*/  LDG.E R4, desc[UR4][R6.64+-0x4] ;  /* 0xfffffc0406047981 */ /* 0x0010a2000c1e1900 */
[----:B-1----:R-:W-:Y:S01]  /*02d0*/  IMAD.WIDE R12, R13, 0x4, R2 ;  /* 0x000000040d0c7825 */ /* 0x002fe200078e0202 */
[----:B------:R-:W-:-:S03]  /*02e0*/  LEA.HI.X R9, R18, UR7, R9, 0x2, P0 ;  /* 0x0000000712097c11 */ /* 0x000fc600080f1409 */
[--C-:B------:R-:W-:Y:S02]  /*02f0*/  IMAD.WIDE R14, R15, 0x4, R2.reuse ;  /* 0x000000040f0e7825 */ /* 0x100fe400078e0202 */
[----:B------:R-:W2:Y:S02]  /*0300*/  LDG.E R12, desc[UR4][R12.64] ;  /* 0x000000040c0c7981 */ /* 0x000ea4000c1e1900 */
[----:B------:R-:W-:Y:S01]  /*0310*/  IMAD.WIDE R18, R19, 0x4, R2 ;  /* 0x0000000413127825 */ /* 0x000fe200078e0202 */
[C---:B0-----:R-:W-:Y:S01]  /*0320*/  LEA R6, P1, R16.reuse, UR6, 0x2 ;  /* 0x0000000610067c11 */ /* 0x041fe2000f8210ff */
[----:B------:R-:W2:Y:S03]  /*0330*/  LDG.E R15, desc[UR4][R14.64] ;  /* 0x000000040e0f7981 */ /* 0x000ea6000c1e1900 */
[----:B------:R-:W-:Y:S01]  /*0340*/  LEA.HI.X R7, R16, UR7, R21, 0x2, P1 ;  /* 0x0000000710077c11 */ /* 0x000fe200088f1415 */
[--C-:B------:R-:W-:Y:S01]  /*0350*/  IMAD.WIDE R16, R17, 0x4, R2.reuse ;  /* 0x0000000411107825 */ /* 0x100fe200078e0202 */
[----:B------:R-:W3:Y:S04]  /*0360*/  LDG.E R8, desc[UR4][R8.64+-0x4] ;  /* 0xfffffc0408087981 */ /* 0x000ee8000c1e1900 */
[----:B------:R-:W3:Y:S01]  /*0370*/  LDG.E R19, desc[UR4][R18.64] ;  /* 0x0000000412137981 */ /* 0x000ee2000c1e1900 */
[----:B------:R-:W-:-:S03]  /*0380*/  IMAD.WIDE R10, R11, 0x4, R2 ;  /* 0x000000040b0a7825 */ /* 0x000fc600078e0202 */
[----:B------:R0:W4:Y:S04]  /*0390*/  LDG.E R6, desc[UR4][R6.64+-0x4] ;  /* 0xfffffc0406067981 */ /* 0x000128000c1e1900 */
[----:B------:R-:W4:Y:S04]  /*03a0*/  LDG.E R17, desc[UR4][R16.64] ;  /* 0x0000000410117981 */ /* 0x000f28000c1e1900 */
[----:B------:R-:W5:Y:S01]  /*03b0*/  LDG.E R11, desc[UR4][R10.64] ;  /* 0x000000040a0b7981 */ /* 0x000f62000c1e1900 */
[----:B0-----:R-:W-:Y:S01]  /*03c0*/  IMAD.IADD R7, R5, 0x1, R0 ;  /* 0x0000000105077824 */ /* 0x001fe200078e0200 */
[----:B--2---:R-:W-:-:S02]  /*03d0*/  IADD3 R4, PT, PT, R12, R15, R4 ;  /* 0x0000000f0c047210 */ /* 0x004fc40007ffe004 */
[----:B------:R-:W0:Y:S02]  /*03e0*/  LDC.64 R12, c[0x0][0x388] ;  /* 0x0000e200ff0c7b82 */ /* 0x000e240000000a00 */
[----:B---3--:R-:W-:-:S04]  /*03f0*/  IADD3 R4, PT, PT, R8, R4, R19 ;  /* 0x0000000408047210 */ /* 0x008fc80007ffe013 */
[----:B----4-:R-:W-:-:S05]  /*0400*/  IADD3 R4, PT, PT, R6, R4, R17 ;  /* 0x0000000406047210 */ /* 0x010fca0007ffe011 */
[----:B-----5:R-:W-:-:S04]  /*0410*/  IMAD.IADD R8, R4, 0x1, R11 ;  /* 0x0000000104087824 */ /* 0x020fc800078e020b */
[----:B------:R-:W-:-:S05]  /*0420*/  VIADD R4, R8, 0xfffffffc ;  /* 0xfffffffc08047836 */ /* 0x000fca0000000000 */
[----:B------:R-:W-:Y:S01]  /*0430*/  ISETP.GT.U32.AND P0, PT, R4, -0x3, PT ;  /* 0xfffffffd0400780c */ /* 0x000fe20003f04070 */
[----:B0-----:R-:W-:Y:S01]  /*0440*/  IMAD.WIDE R4, R7, 0x4, R12 ;  /* 0x0000000407047825 */ /* 0x001fe200078e020c */
[----:B------:R-:W-:-:S11]  /*0450*/  ISETP.NE.AND P1, PT, R8, 0x3, PT ;  /* 0x000000030800780c */ /* 0x000fd60003f25270 */
[----:B------:R0:W-:Y:S02]  /*0460*/  @!P0 STG.E desc[UR4][R4.64], RZ ;  /* 0x000000ff04008986 */ /* 0x0001e4000c101904 */
[----:B------:R-:W-:Y:S05]  /*0470*/  @!P1 BRA `(.L_x_0) ;  /* 0x0000000000189947 */ /* 0x000fea0003800000 */
[----:B------:R-:W-:-:S13]  /*0480*/  ISETP.NE.AND P0, PT, R8, 0x2, PT ;  /* 0x000000020800780c */ /* 0x000fda0003f05270 */
[----:B------:R-:W-:Y:S05]  /*0490*/  @P0 EXIT ;  /* 0x000000000000094d */ /* 0x000fea0003800000 */
[----:B------:R-:W-:-:S06]  /*04a0*/  IMAD.WIDE R2, R7, 0x4, R2 ;  /* 0x0000000407027825 */ /* 0x000fcc00078e0202 */
[----:B------:R-:W2:Y:S04]  /*04b0*/  LDG.E R3, desc[UR4][R2.64] ;  /* 0x0000000402037981 */ /* 0x000ea8000c1e1900 */
[----:B--2---:R-:W-:Y:S01]  /*04c0*/  STG.E desc[UR4][R4.64], R3 ;  /* 0x0000000304007986 */ /* 0x004fe2000c101904 */
[----:B------:R-:W-:Y:S05]  /*04d0*/  EXIT ;  /* 0x000000000000794d */ /* 0x000fea0003800000 */
.L_x_0:
[----:B------:R-:W-:-:S05]  /*04e0*/  IMAD.MOV.U32 R3, RZ, RZ, 0x1 ;  /* 0x00000001ff037424 */ /* 0x000fca00078e00ff */
[----:B------:R-:W-:Y:S01]  /*04f0*/  STG.E desc[UR4][R4.64], R3 ;  /* 0x0000000304007986 */ /* 0x000fe2000c101904 */
[----:B------:R-:W-:Y:S05]  /*0500*/  EXIT ;  /* 0x000000000000794d */ /* 0x000fea0003800000 */
.L_x_1:
[----:B------:R-:W-:-:S00]  /*0510*/  BRA `(.L_x_1) ;  /* 0xfffffffc00fc7947 */ /* 0x000fc0000383ffff */
[----:B------:R-:W-:-:S00]  /*0520*/  NOP ;  /* 0x0000000000007918 */ /* 0x000fc00000000000 */
        /* <DEDUP_REMOVED lines=13> */
.L_x_2:


//--------------------- .nv.shared.reserved.0     --------------------------
	.section	.nv.shared.reserved.0,"aw",@nobits
	.weak		__nv_reservedSMEM_offset_0_alias
	.size		__nv_reservedSMEM_offset_0_alias, 0, 64
	.other		__nv_reservedSMEM_offset_0_alias,@"STO_CUDA_RESERVED_SHARED STV_DEFAULT"
__nv_reservedSMEM_offset_0_alias:
	.zero		0
	.zero		64


//--------------------- .nv.constant0._Z4stepPiS_ --------------------------
	.section	.nv.constant0._Z4stepPiS_,"a",@progbits
	.sectionflags	@""
	.align	4
.nv.constant0._Z4stepPiS_:
	.zero		912


//--------------------- SYMBOLS --------------------------

	.type		.nv.reservedSmem.offset0,@object
	.size		.nv.reservedSmem.offset0,0x4
